//
// Generated by NVIDIA NVVM Compiler
//
// Compiler Build ID: CL-36424714
// Cuda compilation tools, release 13.0, V13.0.88
// Based on NVVM 20.0.0
//

.version 9.0
.target sm_100
.address_size 64

	// .globl	_Z9sum_wrongPKdPd
.extern .shared .align 16 .b8 s_x[];

.visible .entry _Z9sum_wrongPKdPd(
	.param .u64 .ptr .align 1 _Z9sum_wrongPKdPd_param_0,
	.param .u64 .ptr .align 1 _Z9sum_wrongPKdPd_param_1
)
{
	.reg .b32 	%r<5>;
	.reg .b64 	%rd<7>;
	.reg .b64 	%fd<4>;

	ld.param.u64 	%rd1, [_Z9sum_wrongPKdPd_param_0];
	ld.param.u64 	%rd2, [_Z9sum_wrongPKdPd_param_1];
	cvta.to.global.u64 	%rd3, %rd2;
	cvta.to.global.u64 	%rd4, %rd1;
	mov.u32 	%r1, %ntid.x;
	mov.u32 	%r2, %ctaid.x;
	mov.u32 	%r3, %tid.x;
	mad.lo.s32 	%r4, %r1, %r2, %r3;
	mul.wide.s32 	%rd5, %r4, 8;
	add.s64 	%rd6, %rd4, %rd5;
	ld.global.f64 	%fd1, [%rd6];
	ld.global.f64 	%fd2, [%rd3];
	add.f64 	%fd3, %fd1, %fd2;
	st.global.f64 	[%rd3], %fd3;
	ret;

}
	// .globl	_Z11sum_correctPKdPdj
.visible .entry _Z11sum_correctPKdPdj(
	.param .u64 .ptr .align 1 _Z11sum_correctPKdPdj_param_0,
	.param .u64 .ptr .align 1 _Z11sum_correctPKdPdj_param_1,
	.param .u32 _Z11sum_correctPKdPdj_param_2
)
{
	.reg .pred 	%p<6>;
	.reg .b32 	%r<17>;
	.reg .b64 	%rd<9>;
	.reg .b64 	%fd<9>;

	ld.param.u64 	%rd1, [_Z11sum_correctPKdPdj_param_0];
	ld.param.u64 	%rd2, [_Z11sum_correctPKdPdj_param_1];
	ld.param.u32 	%r8, [_Z11sum_correctPKdPdj_param_2];
	mov.u32 	%r1, %ntid.x;
	mov.u32 	%r2, %ctaid.x;
	mov.u32 	%r3, %tid.x;
	mad.lo.s32 	%r4, %r1, %r2, %r3;
	setp.ge.u32 	%p1, %r4, %r8;
	mov.f64 	%fd8, 0d0000000000000000;
	@%p1 bra 	$L__BB1_2;
	cvta.to.global.u64 	%rd3, %rd1;
	mul.wide.s32 	%rd4, %r4, 8;
	add.s64 	%rd5, %rd3, %rd4;
	ld.global.f64 	%fd8, [%rd5];
$L__BB1_2:
	shl.b32 	%r9, %r3, 3;
	mov.u32 	%r10, s_x;
	add.s32 	%r5, %r10, %r9;
	st.shared.f64 	[%r5], %fd8;
	bar.sync 	0;
	setp.lt.u32 	%p2, %r1, 2;
	@%p2 bra 	$L__BB1_7;
	mov.b32 	%r16, 1;
$L__BB1_4:
	shl.b32 	%r7, %r16, 1;
	add.s32 	%r12, %r7, -1;
	and.b32  	%r13, %r12, %r3;
	setp.ne.s32 	%p3, %r13, 0;
	@%p3 bra 	$L__BB1_6;
	shl.b32 	%r14, %r16, 3;
	add.s32 	%r15, %r5, %r14;
	ld.shared.f64 	%fd4, [%r15];
	ld.shared.f64 	%fd5, [%r5];
	add.f64 	%fd6, %fd4, %fd5;
	st.shared.f64 	[%r5], %fd6;
$L__BB1_6:
	bar.sync 	0;
	setp.lt.u32 	%p4, %r7, %r1;
	mov.u32 	%r16, %r7;
	@%p4 bra 	$L__BB1_4;
$L__BB1_7:
	setp.ne.s32 	%p5, %r3, 0;
	@%p5 bra 	$L__BB1_9;
	ld.shared.f64 	%fd7, [s_x];
	cvta.to.global.u64 	%rd6, %rd2;
	mul.wide.u32 	%rd7, %r2, 8;
	add.s64 	%rd8, %rd6, %rd7;
	st.global.f64 	[%rd8], %fd7;
$L__BB1_9:
	ret;

}


// ===== COMPILED SASS (sm_100) =====

	.target	sm_100

	.elftype	@"ET_EXEC"


//--------------------- .note.nv.tkinfo           --------------------------
	.section	.note.nv.tkinfo,"",@"SHT_NOTE"
	.sectionflags	@"SHF_NOTE_NV_TKINFO"
	.tkinfo
        /*0018*/ 	.word	0x00000002
        /*0030*/ 	.string	""
        /*0030*/ 	.string	"ptxas"
        /*0030*/ 	.string	"Cuda compilation tools, release 13.0, V13.0.88"
        /*0030*/ 	.string	"Build cuda_13.0.r13.0/compiler.36424714_0"
        /*0030*/ 	.string	"-arch sm_100 -m 64 "



//--------------------- .note.nv.cuinfo           --------------------------
	.section	.note.nv.cuinfo,"",@"SHT_NOTE"
	.sectionflags	@"SHF_NOTE_NV_CUINFO"
        /*0018*/ 	.short	0x0002
        /*001a*/ 	.short	0x0064
        /*001c*/ 	.short	0x0082
	.zero		2


//--------------------- .nv.info                  --------------------------
	.section	.nv.info,"",@"SHT_CUDA_INFO"
	.align	4


	//----- nvinfo : EIATTR_REGCOUNT
	.align		4
        /*0000*/ 	.byte	0x04, 0x2f
        /*0002*/ 	.short	(.L_1 - .L_0)
	.align		4
.L_0:
        /*0004*/ 	.word	index@(_Z9sum_wrongPKdPd)
        /*0008*/ 	.word	0x0000000a


	//----- nvinfo : EIATTR_FRAME_SIZE
	.align		4
.L_1:
        /*000c*/ 	.byte	0x04, 0x11
        /*000e*/ 	.short	(.L_3 - .L_2)
	.align		4
.L_2:
        /*0010*/ 	.word	index@(_Z9sum_wrongPKdPd)
        /*0014*/ 	.word	0x00000000


	//----- nvinfo : EIATTR_REGCOUNT
	.align		4
.L_3:
        /*0018*/ 	.byte	0x04, 0x2f
        /*001a*/ 	.short	(.L_5 - .L_4)
	.align		4
.L_4:
        /*001c*/ 	.word	index@(_Z11sum_correctPKdPdj)
        /*0020*/ 	.word	0x0000000d


	//----- nvinfo : EIATTR_FRAME_SIZE
	.align		4
.L_5:
        /*0024*/ 	.byte	0x04, 0x11
        /*0026*/ 	.short	(.L_7 - .L_6)
	.align		4
.L_6:
        /*0028*/ 	.word	index@(_Z11sum_correctPKdPdj)
        /*002c*/ 	.word	0x00000000


	//----- nvinfo : EIATTR_MIN_STACK_SIZE
	.align		4
.L_7:
        /*0030*/ 	.byte	0x04, 0x12
        /*0032*/ 	.short	(.L_9 - .L_8)
	.align		4
.L_8:
        /*0034*/ 	.word	index@(_Z11sum_correctPKdPdj)
        /*0038*/ 	.word	0x00000000


	//----- nvinfo : EIATTR_MIN_STACK_SIZE
	.align		4
.L_9:
        /*003c*/ 	.byte	0x04, 0x12
        /*003e*/ 	.short	(.L_11 - .L_10)
	.align		4
.L_10:
        /*0040*/ 	.word	index@(_Z9sum_wrongPKdPd)
        /*0044*/ 	.word	0x00000000
.L_11:


//--------------------- .nv.compat                --------------------------
	.section	.nv.compat,"",@"SHT_CUDA_COMPAT_INFO"
	.align	4
        /*0000*/ 	.byte	0x02, 0x09, 0x00, 0x00, 0x02, 0x02, 0x01, 0x00, 0x02, 0x05, 0x05, 0x00, 0x03, 0x07, 0x01, 0x01
        /*0010*/ 	.byte	0x02, 0x03, 0x00, 0x00, 0x02, 0x06, 0x01, 0x00, 0x04, 0x0b, 0x08, 0x00, 0x01, 0x00, 0x00, 0x00
        /*0020*/ 	.byte	0x00, 0x00, 0x00, 0x00


//--------------------- .nv.info._Z11sum_correctPKdPdj --------------------------
	.section	.nv.info._Z11sum_correctPKdPdj,"",@"SHT_CUDA_INFO"
	.sectionflags	@""
	.align	4


	//----- nvinfo : EIATTR_CUDA_API_VERSION
	.align		4
        /*0000*/ 	.byte	0x04, 0x37
        /*0002*/ 	.short	(.L_13 - .L_12)
.L_12:
        /*0004*/ 	.word	0x00000082


	//----- nvinfo : EIATTR_KPARAM_INFO
	.align		4
.L_13:
        /*0008*/ 	.byte	0x04, 0x17
        /*000a*/ 	.short	(.L_15 - .L_14)
.L_14:
        /*000c*/ 	.word	0x00000000
        /*0010*/ 	.short	0x0002
        /*0012*/ 	.short	0x0010
        /*0014*/ 	.byte	0x00, 0xf0, 0x11, 0x00


	//----- nvinfo : EIATTR_KPARAM_INFO
	.align		4
.L_15:
        /*0018*/ 	.byte	0x04, 0x17
        /*001a*/ 	.short	(.L_17 - .L_16)
.L_16:
        /*001c*/ 	.word	0x00000000
        /*0020*/ 	.short	0x0001
        /*0022*/ 	.short	0x0008
        /*0024*/ 	.byte	0x00, 0xf5, 0x21, 0x00


	//----- nvinfo : EIATTR_KPARAM_INFO
	.align		4
.L_17:
        /*0028*/ 	.byte	0x04, 0x17
        /*002a*/ 	.short	(.L_19 - .L_18)
.L_18:
        /*002c*/ 	.word	0x00000000
        /*0030*/ 	.short	0x0000
        /*0032*/ 	.short	0x0000
        /*0034*/ 	.byte	0x00, 0xf5, 0x21, 0x00


	//----- nvinfo : EIATTR_SPARSE_MMA_MASK
	.align		4
.L_19:
        /*0038*/ 	.byte	0x03, 0x50
        /*003a*/ 	.short	0x0000


	//----- nvinfo : EIATTR_MAXREG_COUNT
	.align		4
        /*003c*/ 	.byte	0x03, 0x1b
        /*003e*/ 	.short	0x00ff


	//----- nvinfo : EIATTR_NUM_BARRIERS
	.align		4
        /*0040*/ 	.byte	0x02, 0x4c
        /*0042*/ 	.byte	0x01
	.zero		1


	//----- nvinfo : EIATTR_MERCURY_ISA_VERSION
	.align		4
        /*0044*/ 	.byte	0x03, 0x5f
        /*0046*/ 	.short	0x0101


	//----- nvinfo : EIATTR_VRC_CTA_INIT_COUNT
	.align		4
        /*0048*/ 	.byte	0x02, 0x4a
	.zero		1
	.zero		1


	//----- nvinfo : EIATTR_EXIT_INSTR_OFFSETS
	.align		4
        /*004c*/ 	.byte	0x04, 0x1c
        /*004e*/ 	.short	(.L_21 - .L_20)


	//   ....[0]....
.L_20:
        /*0050*/ 	.word	0x00000220


	//   ....[1]....
        /*0054*/ 	.word	0x000002a0


	//----- nvinfo : EIATTR_CBANK_PARAM_SIZE
	.align		4
.L_21:
        /*0058*/ 	.byte	0x03, 0x19
        /*005a*/ 	.short	0x0014


	//----- nvinfo : EIATTR_PARAM_CBANK
	.align		4
        /*005c*/ 	.byte	0x04, 0x0a
        /*005e*/ 	.short	(.L_23 - .L_22)
	.align		4
.L_22:
        /*0060*/ 	.word	index@(.nv.constant0._Z11sum_correctPKdPdj)
        /*0064*/ 	.short	0x0380
        /*0066*/ 	.short	0x0014


	//----- nvinfo : EIATTR_SW_WAR
	.align		4
.L_23:
        /*0068*/ 	.byte	0x04, 0x36
        /*006a*/ 	.short	(.L_25 - .L_24)
.L_24:
        /*006c*/ 	.word	0x00000008
.L_25:


//--------------------- .nv.info._Z9sum_wrongPKdPd --------------------------
	.section	.nv.info._Z9sum_wrongPKdPd,"",@"SHT_CUDA_INFO"
	.sectionflags	@""
	.align	4


	//----- nvinfo : EIATTR_CUDA_API_VERSION
	.align		4
        /*0000*/ 	.byte	0x04, 0x37
        /*0002*/ 	.short	(.L_27 - .L_26)
.L_26:
        /*0004*/ 	.word	0x00000082


	//----- nvinfo : EIATTR_KPARAM_INFO
	.align		4
.L_27:
        /*0008*/ 	.byte	0x04, 0x17
        /*000a*/ 	.short	(.L_29 - .L_28)
.L_28:
        /*000c*/ 	.word	0x00000000
        /*0010*/ 	.short	0x0001
        /*0012*/ 	.short	0x0008
        /*0014*/ 	.byte	0x00, 0xf5, 0x21, 0x00


	//----- nvinfo : EIATTR_KPARAM_INFO
	.align		4
.L_29:
        /*0018*/ 	.byte	0x04, 0x17
        /*001a*/ 	.short	(.L_31 - .L_30)
.L_30:
        /*001c*/ 	.word	0x00000000
        /*0020*/ 	.short	0x0000
        /*0022*/ 	.short	0x0000
        /*0024*/ 	.byte	0x00, 0xf5, 0x21, 0x00


	//----- nvinfo : EIATTR_SPARSE_MMA_MASK
	.align		4
.L_31:
        /*0028*/ 	.byte	0x03, 0x50
        /*002a*/ 	.short	0x0000


	//----- nvinfo : EIATTR_MAXREG_COUNT
	.align		4
        /*002c*/ 	.byte	0x03, 0x1b
        /*002e*/ 	.short	0x00ff


	//----- nvinfo : EIATTR_MERCURY_ISA_VERSION
	.align		4
        /*0030*/ 	.byte	0x03, 0x5f
        /*0032*/ 	.short	0x0101


	//----- nvinfo : EIATTR_VRC_CTA_INIT_COUNT
	.align		4
        /*0034*/ 	.byte	0x02, 0x4a
	.zero		1
	.zero		1


	//----- nvinfo : EIATTR_EXIT_INSTR_OFFSETS
	.align		4
        /*0038*/ 	.byte	0x04, 0x1c
        /*003a*/ 	.short	(.L_33 - .L_32)


	//   ....[0]....
.L_32:
        /*003c*/ 	.word	0x000000d0


	//----- nvinfo : EIATTR_CBANK_PARAM_SIZE
	.align		4
.L_33:
        /*0040*/ 	.byte	0x03, 0x19
        /*0042*/ 	.short	0x0010


	//----- nvinfo : EIATTR_PARAM_CBANK
	.align		4
        /*0044*/ 	.byte	0x04, 0x0a
        /*0046*/ 	.short	(.L_35 - .L_34)
	.align		4
.L_34:
        /*0048*/ 	.word	index@(.nv.constant0._Z9sum_wrongPKdPd)
        /*004c*/ 	.short	0x0380
        /*004e*/ 	.short	0x0010


	//----- nvinfo : EIATTR_SW_WAR
	.align		4
.L_35:
        /*0050*/ 	.byte	0x04, 0x36
        /*0052*/ 	.short	(.L_37 - .L_36)
.L_36:
        /*0054*/ 	.word	0x00000008
.L_37:


//--------------------- .nv.callgraph             --------------------------
	.section	.nv.callgraph,"",@"SHT_CUDA_CALLGRAPH"
	.align	4
	.sectionentsize	8
	.align		4
        /*0000*/ 	.word	0x00000000
	.align		4
        /*0004*/ 	.word	0xffffffff
	.align		4
        /*0008*/ 	.word	0x00000000
	.align		4
        /*000c*/ 	.word	0xfffffffe
	.align		4
        /*0010*/ 	.word	0x00000000
	.align		4
        /*0014*/ 	.word	0xfffffffd
	.align		4
        /*0018*/ 	.word	0x00000000
	.align		4
        /*001c*/ 	.word	0xfffffffc


//--------------------- .text._Z11sum_correctPKdPdj --------------------------
	.section	.text._Z11sum_correctPKdPdj,"ax",@progbits
	.align	128
        .global         _Z11sum_correctPKdPdj
        .type           _Z11sum_correctPKdPdj,@function
        .size           _Z11sum_correctPKdPdj,(.L_x_4 - _Z11sum_correctPKdPdj)
        .other          _Z11sum_correctPKdPdj,@"STO_CUDA_ENTRY STV_DEFAULT"
_Z11sum_correctPKdPdj:
.text._Z11sum_correctPKdPdj:
[----:B------:R-:W-:Y:S01]  /*0000*/  LDC R1, c[0x0][0x37c] ;  /* 0x0000df00ff017b82 */ /* 0x000fe20000000800 */
[----:B------:R-:W0:Y:S01]  /*0010*/  S2R R9, SR_CTAID.X ;  /* 0x0000000000097919 */ /* 0x000e220000002500 */
[----:B------:R-:W0:Y:S01]  /*0020*/  LDCU UR8, c[0x0][0x360] ;  /* 0x00006c00ff0877ac */ /* 0x000e220008000800 */
[----:B------:R-:W-:Y:S01]  /*0030*/  CS2R R2, SRZ ;  /* 0x0000000000027805 */ /* 0x000fe2000001ff00 */
[----:B------:R-:W0:Y:S01]  /*0040*/  S2R R8, SR_TID.X ;  /* 0x0000000000087919 */ /* 0x000e220000002100 */
[----:B------:R-:W1:Y:S01]  /*0050*/  LDCU UR4, c[0x0][0x390] ;  /* 0x00007200ff0477ac */ /* 0x000e620008000800 */
[----:B------:R-:W2:Y:S01]  /*0060*/  LDCU.64 UR6, c[0x0][0x358] ;  /* 0x00006b00ff0677ac */ /* 0x000ea20008000a00 */
[----:B0-----:R-:W-:-:S05]  /*0070*/  IMAD R7, R9, UR8, R8 ;  /* 0x0000000809077c24 */ /* 0x001fca000f8e0208 */
[----:B-1----:R-:W-:-:S13]  /*0080*/  ISETP.GE.U32.AND P0, PT, R7, UR4, PT ;  /* 0x0000000407007c0c */ /* 0x002fda000bf06070 */
[----:B------:R-:W0:Y:S02]  /*0090*/  @!P0 LDC.64 R4, c[0x0][0x380] ;  /* 0x0000e000ff048b82 */ /* 0x000e240000000a00 */
[----:B0-----:R-:W-:-:S05]  /*00a0*/  @!P0 IMAD.WIDE R4, R7, 0x8, R4 ;  /* 0x0000000807048825 */ /* 0x001fca00078e0204 */
[----:B--2---:R-:W2:Y:S01]  /*00b0*/  @!P0 LDG.E.64 R2, desc[UR6][R4.64] ;  /* 0x0000000604028981 */ /* 0x004ea2000c1e1b00 */
[----:B------:R-:W0:Y:S01]  /*00c0*/  S2UR UR5, SR_CgaCtaId ;  /* 0x00000000000579c3 */ /* 0x000e220000008800 */
[----:B------:R-:W-:Y:S01]  /*00d0*/  UMOV UR4, 0x400 ;  /* 0x0000040000047882 */ /* 0x000fe20000000000 */
[----:B------:R-:W-:Y:S01]  /*00e0*/  UISETP.GE.U32.AND UP0, UPT, UR8, 0x2, UPT ;  /* 0x000000020800788c */ /* 0x000fe2000bf06070 */
[----:B------:R-:W-:Y:S01]  /*00f0*/  ISETP.NE.AND P0, PT, R8, RZ, PT ;  /* 0x000000ff0800720c */ /* 0x000fe20003f05270 */
[----:B0-----:R-:W-:-:S06]  /*0100*/  ULEA UR4, UR5, UR4, 0x18 ;  /* 0x0000000405047291 */ /* 0x001fcc000f8ec0ff */
[----:B------:R-:W-:-:S05]  /*0110*/  LEA R7, R8, UR4, 0x3 ;  /* 0x0000000408077c11 */ /* 0x000fca000f8e18ff */
[----:B--2---:R0:W-:Y:S01]  /*0120*/  STS.64 [R7], R2 ;  /* 0x0000000207007388 */ /* 0x0041e20000000a00 */
[----:B------:R-:W-:Y:S06]  /*0130*/  BAR.SYNC.DEFER_BLOCKING 0x0 ;  /* 0x0000000000007b1d */ /* 0x000fec0000010000 */
[----:B------:R-:W-:Y:S05]  /*0140*/  BRA.U !UP0, `(.L_x_0) ;  /* 0x0000000108347547 */ /* 0x000fea000b800000 */
[----:B------:R-:W-:-:S07]  /*0150*/  IMAD.MOV.U32 R0, RZ, RZ, 0x1 ;  /* 0x00000001ff007424 */ /* 0x000fce00078e00ff */
.L_x_1:
[----:B------:R-:W-:-:S05]  /*0160*/  IMAD.SHL.U32 R10, R0, 0x2, RZ ;  /* 0x00000002000a7824 */ /* 0x000fca00078e00ff */
[----:B0-----:R-:W-:-:S04]  /*0170*/  IADD3 R2, PT, PT, R10, -0x1, RZ ;  /* 0xffffffff0a027810 */ /* 0x001fc80007ffe0ff */
[----:B------:R-:W-:-:S13]  /*0180*/  LOP3.LUT P1, RZ, R2, R8, RZ, 0xc0, !PT ;  /* 0x0000000802ff7212 */ /* 0x000fda000782c0ff */
[----:B------:R-:W-:Y:S01]  /*0190*/  @!P1 IMAD R6, R0, 0x8, R7 ;  /* 0x0000000800069824 */ /* 0x000fe200078e0207 */
[----:B------:R-:W-:Y:S01]  /*01a0*/  @!P1 LDS.64 R4, [R7] ;  /* 0x0000000007049984 */ /* 0x000fe20000000a00 */
[----:B------:R-:W-:-:S03]  /*01b0*/  MOV R0, R10 ;  /* 0x0000000a00007202 */ /* 0x000fc60000000f00 */
[----:B------:R-:W0:Y:S02]  /*01c0*/  @!P1 LDS.64 R2, [R6] ;  /* 0x0000000006029984 */ /* 0x000e240000000a00 */
[----:B0-----:R-:W-:-:S07]  /*01d0*/  @!P1 DADD R2, R2, R4 ;  /* 0x0000000002029229 */ /* 0x001fce0000000004 */
[----:B------:R1:W-:Y:S01]  /*01e0*/  @!P1 STS.64 [R7], R2 ;  /* 0x0000000207009388 */ /* 0x0003e20000000a00 */
[----:B------:R-:W-:Y:S01]  /*01f0*/  BAR.SYNC.DEFER_BLOCKING 0x0 ;  /* 0x0000000000007b1d */ /* 0x000fe20000010000 */
[----:B------:R-:W-:-:S13]  /*0200*/  ISETP.GE.U32.AND P1, PT, R10, UR8, PT ;  /* 0x000000080a007c0c */ /* 0x000fda000bf26070 */
[----:B-1----:R-:W-:Y:S05]  /*0210*/  @!P1 BRA `(.L_x_1) ;  /* 0xfffffffc00d09947 */ /* 0x002fea000383ffff */
.L_x_0:
[----:B------:R-:W-:Y:S05]  /*0220*/  @P0 EXIT ;  /* 0x000000000000094d */ /* 0x000fea0003800000 */
[----:B------:R-:W1:Y:S01]  /*0230*/  S2UR UR5, SR_CgaCtaId ;  /* 0x00000000000579c3 */ /* 0x000e620000008800 */
[----:B------:R-:W-:-:S07]  /*0240*/  UMOV UR4, 0x400 ;  /* 0x0000040000047882 */ /* 0x000fce0000000000 */
[----:B------:R-:W2:Y:S01]  /*0250*/  LDC.64 R4, c[0x0][0x388] ;  /* 0x0000e200ff047b82 */ /* 0x000ea20000000a00 */
[----:B-1----:R-:W-:Y:S01]  /*0260*/  ULEA UR4, UR5, UR4, 0x18 ;  /* 0x0000000405047291 */ /* 0x002fe2000f8ec0ff */
[----:B--2---:R-:W-:-:S08]  /*0270*/  IMAD.WIDE.U32 R4, R9, 0x8, R4 ;  /* 0x0000000809047825 */ /* 0x004fd000078e0004 */
[----:B0-----:R-:W0:Y:S04]  /*0280*/  LDS.64 R2, [UR4] ;  /* 0x00000004ff027984 */ /* 0x001e280008000a00 */
[----:B0-----:R-:W-:Y:S01]  /*0290*/  STG.E.64 desc[UR6][R4.64], R2 ;  /* 0x0000000204007986 */ /* 0x001fe2000c101b06 */
[----:B------:R-:W-:Y:S05]  /*02a0*/  EXIT ;  /* 0x000000000000794d */ /* 0x000fea0003800000 */
.L_x_2:
[----:B------:R-:W-:-:S00]  /*02b0*/  BRA `(.L_x_2) ;  /* 0xfffffffc00fc7947 */ /* 0x000fc0000383ffff */
[----:B------:R-:W-:-:S00]  /*02c0*/  NOP ;  /* 0x0000000000007918 */ /* 0x000fc00000000000 */
        /* <DEDUP_REMOVED lines=11> */
.L_x_4:


//--------------------- .text._Z9sum_wrongPKdPd   --------------------------
	.section	.text._Z9sum_wrongPKdPd,"ax",@progbits
	.align	128
        .global         _Z9sum_wrongPKdPd
        .type           _Z9sum_wrongPKdPd,@function
        .size           _Z9sum_wrongPKdPd,(.L_x_5 - _Z9sum_wrongPKdPd)
        .other          _Z9sum_wrongPKdPd,@"STO_CUDA_ENTRY STV_DEFAULT"
_Z9sum_wrongPKdPd:
.text._Z9sum_wrongPKdPd:
[----:B------:R-:W-:Y:S01]  /*0000*/  LDC R1, c[0x0][0x37c] ;  /* 0x0000df00ff017b82 */ /* 0x000fe20000000800 */
[----:B------:R-:W0:Y:S07]  /*0010*/  S2R R7, SR_CTAID.X ;  /* 0x0000000000077919 */ /* 0x000e2e0000002500 */
[----:B------:R-:W1:Y:S01]  /*0020*/  LDC.64 R2, c[0x0][0x380] ;  /* 0x0000e000ff027b82 */ /* 0x000e620000000a00 */
[----:B------:R-:W0:Y:S01]  /*0030*/  LDCU UR6, c[0x0][0x360] ;  /* 0x00006c00ff0677ac */ /* 0x000e220008000800 */
[----:B------:R-:W0:Y:S01]  /*0040*/  S2R R0, SR_TID.X ;  /* 0x0000000000007919 */ /* 0x000e220000002100 */
[----:B------:R-:W2:Y:S05]  /*0050*/  LDCU.64 UR4, c[0x0][0x358] ;  /* 0x00006b00ff0477ac */ /* 0x000eaa0008000a00 */
[----:B------:R-:W2:Y:S01]  /*0060*/  LDC.64 R4, c[0x0][0x388] ;  /* 0x0000e200ff047b82 */ /* 0x000ea20000000a00 */
[----:B0-----:R-:W-:-:S04]  /*0070*/  IMAD R7, R7, UR6, R0 ;  /* 0x0000000607077c24 */ /* 0x001fc8000f8e0200 */
[----:B-1----:R-:W-:Y:S02]  /*0080*/  IMAD.WIDE R2, R7, 0x8, R2 ;  /* 0x0000000807027825 */ /* 0x002fe400078e0202 */
[----:B--2---:R-:W2:Y:S04]  /*0090*/  LDG.E.64 R6, desc[UR4][R4.64] ;  /* 0x0000000404067981 */ /* 0x004ea8000c1e1b00 */
[----:B------:R-:W2:Y:S02]  /*00a0*/  LDG.E.64 R2, desc[UR4][R2.64] ;  /* 0x0000000402027981 */ /* 0x000ea4000c1e1b00 */
[----:B--2---:R-:W-:-:S07]  /*00b0*/  DADD R6, R2, R6 ;  /* 0x0000000002067229 */ /* 0x004fce0000000006 */
[----:B------:R-:W-:Y:S01]  /*00c0*/  STG.E.64 desc[UR4][R4.64], R6 ;  /* 0x0000000604007986 */ /* 0x000fe2000c101b04 */
[----:B------:R-:W-:Y:S05]  /*00d0*/  EXIT ;  /* 0x000000000000794d */ /* 0x000fea0003800000 */
.L_x_3:
        /* <DEDUP_REMOVED lines=10> */
.L_x_5:


//--------------------- .nv.shared._Z11sum_correctPKdPdj --------------------------
	.section	.nv.shared._Z11sum_correctPKdPdj,"aw",@nobits
	.sectionflags	@""
	.align	16
	.zero		1024


//--------------------- .nv.shared.reserved.0     --------------------------
	.section	.nv.shared.reserved.0,"aw",@nobits
	.weak		__nv_reservedSMEM_offset_0_alias
	.size		__nv_reservedSMEM_offset_0_alias, 0, 64
	.other		__nv_reservedSMEM_offset_0_alias,@"STO_CUDA_RESERVED_SHARED STV_DEFAULT"
__nv_reservedSMEM_offset_0_alias:
	.zero		0
	.zero		64


//--------------------- .nv.shared._Z9sum_wrongPKdPd --------------------------
	.section	.nv.shared._Z9sum_wrongPKdPd,"aw",@nobits
	.sectionflags	@""
	.align	16
	.zero		1024


//--------------------- .nv.constant0._Z11sum_correctPKdPdj --------------------------
	.section	.nv.constant0._Z11sum_correctPKdPdj,"a",@progbits
	.sectionflags	@""
	.align	4
.nv.constant0._Z11sum_correctPKdPdj:
	.zero		916


//--------------------- .nv.constant0._Z9sum_wrongPKdPd --------------------------
	.section	.nv.constant0._Z9sum_wrongPKdPd,"a",@progbits
	.sectionflags	@""
	.align	4
.nv.constant0._Z9sum_wrongPKdPd:
	.zero		912


//--------------------- SYMBOLS --------------------------

	.type		.nv.reservedSmem.offset0,@object
	.size		.nv.reservedSmem.offset0,0x4
	.type		.nv.reservedSmem.cap,@object
	.size		.nv.reservedSmem.cap,0x4
